	.headerflags	@"EF_CUDA_TEXMODE_UNIFIED EF_CUDA_64BIT_ADDRESS EF_CUDA_ACCELERATORS EF_CUDA_SM90 EF_CUDA_VIRTUAL_SM(EF_CUDA_SM90)"
	.elftype	@"ET_EXEC"


//--------------------- .nv.info                  --------------------------
	.section	.nv.info,"",@"SHT_CUDA_INFO"
	.align	4


	//----- nvinfo : EIATTR_REGCOUNT
	.align		4
        /*0000*/ 	.byte	0x04, 0x2f
        /*0002*/ 	.short	(.L_3 - .L_2)
	.align		4
.L_2:
        /*0004*/ 	.word	index@(triton_poi_fused__native_batch_norm_legit_no_training_cat_relu_40)
        /*0008*/ 	.word	0x0000001a


	//----- nvinfo : EIATTR_MIN_STACK_SIZE
	.align		4
.L_3:
        /*000c*/ 	.byte	0x04, 0x12
        /*000e*/ 	.short	(.L_5 - .L_4)
	.align		4
.L_4:
        /*0010*/ 	.word	index@(triton_poi_fused__native_batch_norm_legit_no_training_cat_relu_40)
        /*0014*/ 	.word	0x00000000


	//----- nvinfo : EIATTR_FRAME_SIZE
	.align		4
.L_5:
        /*0018*/ 	.byte	0x04, 0x11
        /*001a*/ 	.short	(.L_7 - .L_6)
	.align		4
.L_6:
        /*001c*/ 	.word	index@(triton_poi_fused__native_batch_norm_legit_no_training_cat_relu_40)
        /*0020*/ 	.word	0x00000000


	//----- nvinfo : EIATTR_MIN_STACK_SIZE
	.align		4
.L_7:
        /*0024*/ 	.byte	0x04, 0x12
        /*0026*/ 	.short	(.L_9 - .L_8)
	.align		4
.L_8:
        /*0028*/ 	.word	index@(triton_poi_fused__native_batch_norm_legit_no_training_cat_relu_40)
        /*002c*/ 	.word	0x00000000
.L_9:


//--------------------- .nv.info.triton_poi_fused__native_batch_norm_legit_no_training_cat_relu_40 --------------------------
	.section	.nv.info.triton_poi_fused__native_batch_norm_legit_no_training_cat_relu_40,"",@"SHT_CUDA_INFO"
	.sectionflags	@""
	.align	4


	//----- nvinfo : EIATTR_CUDA_API_VERSION
	.align		4
        /*0000*/ 	.byte	0x04, 0x37
        /*0002*/ 	.short	(.L_11 - .L_10)
.L_10:
        /*0004*/ 	.word	0x0000007c


	//----- nvinfo : EIATTR_KPARAM_INFO
	.align		4
.L_11:
        /*0008*/ 	.byte	0x04, 0x17
        /*000a*/ 	.short	(.L_13 - .L_12)
.L_12:
        /*000c*/ 	.word	0x00000000
        /*0010*/ 	.short	0x0008
        /*0012*/ 	.short	0x0040
        /*0014*/ 	.byte	0x00, 0xf0, 0x11, 0x00


	//----- nvinfo : EIATTR_KPARAM_INFO
	.align		4
.L_13:
        /*0018*/ 	.byte	0x04, 0x17
        /*001a*/ 	.short	(.L_15 - .L_14)
.L_14:
        /*001c*/ 	.word	0x00000000
        /*0020*/ 	.short	0x0007
        /*0022*/ 	.short	0x0038
        /*0024*/ 	.byte	0x00, 0xf4, 0x21, 0x00


	//----- nvinfo : EIATTR_KPARAM_INFO
	.align		4
.L_15:
        /*0028*/ 	.byte	0x04, 0x17
        /*002a*/ 	.short	(.L_17 - .L_16)
.L_16:
        /*002c*/ 	.word	0x00000000
        /*0030*/ 	.short	0x0006
        /*0032*/ 	.short	0x0030
        /*0034*/ 	.byte	0x00, 0xf4, 0x21, 0x00


	//----- nvinfo : EIATTR_KPARAM_INFO
	.align		4
.L_17:
        /*0038*/ 	.byte	0x04, 0x17
        /*003a*/ 	.short	(.L_19 - .L_18)
.L_18:
        /*003c*/ 	.word	0x00000000
        /*0040*/ 	.short	0x0005
        /*0042*/ 	.short	0x0028
        /*0044*/ 	.byte	0x00, 0xf4, 0x21, 0x00


	//----- nvinfo : EIATTR_KPARAM_INFO
	.align		4
.L_19:
        /*0048*/ 	.byte	0x04, 0x17
        /*004a*/ 	.short	(.L_21 - .L_20)
.L_20:
        /*004c*/ 	.word	0x00000000
        /*0050*/ 	.short	0x0004
        /*0052*/ 	.short	0x0020
        /*0054*/ 	.byte	0x00, 0xf4, 0x21, 0x00


	//----- nvinfo : EIATTR_KPARAM_INFO
	.align		4
.L_21:
        /*0058*/ 	.byte	0x04, 0x17
        /*005a*/ 	.short	(.L_23 - .L_22)
.L_22:
        /*005c*/ 	.word	0x00000000
        /*0060*/ 	.short	0x0003
        /*0062*/ 	.short	0x0018
        /*0064*/ 	.byte	0x00, 0xf4, 0x21, 0x00


	//----- nvinfo : EIATTR_KPARAM_INFO
	.align		4
.L_23:
        /*0068*/ 	.byte	0x04, 0x17
        /*006a*/ 	.short	(.L_25 - .L_24)
.L_24:
        /*006c*/ 	.word	0x00000000
        /*0070*/ 	.short	0x0002
        /*0072*/ 	.short	0x0010
        /*0074*/ 	.byte	0x00, 0xf4, 0x21, 0x00


	//----- nvinfo : EIATTR_KPARAM_INFO
	.align		4
.L_25:
        /*0078*/ 	.byte	0x04, 0x17
        /*007a*/ 	.short	(.L_27 - .L_26)
.L_26:
        /*007c*/ 	.word	0x00000000
        /*0080*/ 	.short	0x0001
        /*0082*/ 	.short	0x0008
        /*0084*/ 	.byte	0x00, 0xf4, 0x21, 0x00


	//----- nvinfo : EIATTR_KPARAM_INFO
	.align		4
.L_27:
        /*0088*/ 	.byte	0x04, 0x17
        /*008a*/ 	.short	(.L_29 - .L_28)
.L_28:
        /*008c*/ 	.word	0x00000000
        /*0090*/ 	.short	0x0000
        /*0092*/ 	.short	0x0000
        /*0094*/ 	.byte	0x00, 0xf4, 0x21, 0x00


	//----- nvinfo : EIATTR_SPARSE_MMA_MASK
	.align		4
.L_29:
        /*0098*/ 	.byte	0x03, 0x50
        /*009a*/ 	.short	0x0000


	//----- nvinfo : EIATTR_MAXREG_COUNT
	.align		4
        /*009c*/ 	.byte	0x03, 0x1b
        /*009e*/ 	.short	0x00ff


	//----- nvinfo : EIATTR_EXIT_INSTR_OFFSETS
	.align		4
        /*00a0*/ 	.byte	0x04, 0x1c
        /*00a2*/ 	.short	(.L_31 - .L_30)


	//   ....[0]....
.L_30:
        /*00a4*/ 	.word	0x00000690


	//   ....[1]....
        /*00a8*/ 	.word	0x000006b0


	//----- nvinfo : EIATTR_REQNTID
	.align		4
.L_31:
        /*00ac*/ 	.byte	0x04, 0x10
        /*00ae*/ 	.short	(.L_33 - .L_32)
.L_32:
        /*00b0*/ 	.word	0x00000080
        /*00b4*/ 	.word	0x00000001
        /*00b8*/ 	.word	0x00000001


	//----- nvinfo : EIATTR_CBANK_PARAM_SIZE
	.align		4
.L_33:
        /*00bc*/ 	.byte	0x03, 0x19
        /*00be*/ 	.short	0x0044


	//----- nvinfo : EIATTR_PARAM_CBANK
	.align		4
        /*00c0*/ 	.byte	0x04, 0x0a
        /*00c2*/ 	.short	(.L_35 - .L_34)
	.align		4
.L_34:
        /*00c4*/ 	.word	index@(.nv.constant0.triton_poi_fused__native_batch_norm_legit_no_training_cat_relu_40)
        /*00c8*/ 	.short	0x0210
        /*00ca*/ 	.short	0x0044


	//----- nvinfo : EIATTR_SW_WAR
	.align		4
.L_35:
        /*00cc*/ 	.byte	0x04, 0x36
        /*00ce*/ 	.short	(.L_37 - .L_36)
.L_36:
        /*00d0*/ 	.word	0x00000008
.L_37:


//--------------------- .nv.callgraph             --------------------------
	.section	.nv.callgraph,"",@"SHT_CUDA_CALLGRAPH"
	.align	4
	.sectionentsize	8
	.align		4
        /*0000*/ 	.word	0x00000000
	.align		4
        /*0004*/ 	.word	0xffffffff
	.align		4
        /*0008*/ 	.word	0x00000000
	.align		4
        /*000c*/ 	.word	0xfffffffe
	.align		4
        /*0010*/ 	.word	0x00000000
	.align		4
        /*0014*/ 	.word	0xfffffffd
	.align		4
        /*0018*/ 	.word	0x00000000
	.align		4
        /*001c*/ 	.word	0xfffffffc


//--------------------- .nv.constant4             --------------------------
	.section	.nv.constant4,"a",@progbits
	.align	8
	.align		8
.nv.constant4:
        /*0000*/ 	.dword	_$_str
	.align		8
        /*0008*/ 	.dword	_$_str_$_2


//--------------------- .text.triton_poi_fused__native_batch_norm_legit_no_training_cat_relu_40 --------------------------
	.section	.text.triton_poi_fused__native_batch_norm_legit_no_training_cat_relu_40,"ax",@progbits
	.align	128
        .global         triton_poi_fused__native_batch_norm_legit_no_training_cat_relu_40
        .type           triton_poi_fused__native_batch_norm_legit_no_training_cat_relu_40,@function
        .size           triton_poi_fused__native_batch_norm_legit_no_training_cat_relu_40,(.L_x_1 - triton_poi_fused__native_batch_norm_legit_no_training_cat_relu_40)
        .other          triton_poi_fused__native_batch_norm_legit_no_training_cat_relu_40,@"STO_CUDA_ENTRY STV_DEFAULT"
triton_poi_fused__native_batch_norm_legit_no_training_cat_relu_40:
.text.triton_poi_fused__native_batch_norm_legit_no_training_cat_relu_40:
[----:B------:R-:W0:Y:S01]  /*0000*/  LDC R1, c[0x0][0x28] ;  /* 0x00000a00ff017b82 */ /* 0x000e220000000800 */
[----:B------:R-:W1:Y:S07]  /*0010*/  S2R R0, SR_TID.X ;  /* 0x0000000000007919 */ /* 0x000e6e0000002100 */
[----:B------:R-:W2:Y:S01]  /*0020*/  LDC.64 R6, c[0x0][0x228] ;  /* 0x00008a00ff067b82 */ /* 0x000ea20000000a00 */
[----:B------:R-:W-:Y:S01]  /*0030*/  IMAD.MOV.U32 R4, RZ, RZ, RZ ;  /* 0x000000ffff047224 */ /* 0x000fe200078e00ff */
[----:B------:R-:W-:Y:S01]  /*0040*/  ULDC.64 UR4, c[0x0][0x208] ;  /* 0x0000820000047ab9 */ /* 0x000fe20000000a00 */
[----:B------:R-:W3:Y:S01]  /*0050*/  S2R R3, SR_CTAID.X ;  /* 0x0000000000037919 */ /* 0x000ee20000002500 */
[----:B------:R-:W-:Y:S01]  /*0060*/  IMAD.MOV.U32 R8, RZ, RZ, RZ ;  /* 0x000000ffff087224 */ /* 0x000fe200078e00ff */
[----:B------:R-:W-:-:S03]  /*0070*/  ULDC.64 UR6, c[0x0][0x218] ;  /* 0x0000860000067ab9 */ /* 0x000fc60000000a00 */
[----:B------:R-:W4:Y:S01]  /*0080*/  LDC.64 R16, c[0x0][0x220] ;  /* 0x00008800ff107b82 */ /* 0x000f220000000a00 */
[----:B-1----:R-:W-:-:S05]  /*0090*/  IMAD.SHL.U32 R0, R0, 0x2, RZ ;  /* 0x0000000200007824 */ /* 0x002fca00078e00ff */
[----:B------:R-:W-:-:S05]  /*00a0*/  LOP3.LUT R0, R0, 0xfe, RZ, 0xc0, !PT ;  /* 0x000000fe00007812 */ /* 0x000fca00078ec0ff */
[----:B---3--:R-:W-:-:S05]  /*00b0*/  IMAD R3, R3, 0x100, R0 ;  /* 0x0000010003037824 */ /* 0x008fca00078e0200 */
[----:B------:R-:W-:Y:S02]  /*00c0*/  SHF.R.S32.HI R2, RZ, 0x1f, R3 ;  /* 0x0000001fff027819 */ /* 0x000fe40000011403 */
[----:B------:R-:W-:Y:S02]  /*00d0*/  ISETP.GE.AND P0, PT, R3, 0xb800, PT ;  /* 0x0000b8000300780c */ /* 0x000fe40003f06270 */
[----:B------:R-:W-:-:S04]  /*00e0*/  LEA.HI R9, R2, R3, RZ, 0x4 ;  /* 0x0000000302097211 */ /* 0x000fc800078f20ff */
[----:B------:R-:W-:-:S05]  /*00f0*/  SHF.R.S32.HI R5, RZ, 0x4, R9 ;  /* 0x00000004ff057819 */ /* 0x000fca0000011409 */
[----:B------:R-:W-:-:S05]  /*0100*/  IMAD.HI R0, R5, -0x4de9bd37, R4 ;  /* 0xb21642c905007827 */ /* 0x000fca00078e0204 */
[----:B------:R-:W-:-:S04]  /*0110*/  SHF.R.U32.HI R11, RZ, 0x1f, R0 ;  /* 0x0000001fff0b7819 */ /* 0x000fc80000011600 */
[----:B------:R-:W-:Y:S01]  /*0120*/  LEA.HI.SX32 R11, R0, R11, 0x17 ;  /* 0x0000000b000b7211 */ /* 0x000fe200078fbaff */
[----:B------:R-:W-:-:S04]  /*0130*/  IMAD.MOV.U32 R0, RZ, RZ, RZ ;  /* 0x000000ffff007224 */ /* 0x000fc800078e00ff */
[----:B------:R-:W-:-:S04]  /*0140*/  IMAD R15, R11, -0x2e0, R5 ;  /* 0xfffffd200b0f7824 */ /* 0x000fc800078e0205 */
[----:B--2---:R-:W-:-:S05]  /*0150*/  IMAD.WIDE R6, R15, 0x4, R6 ;  /* 0x000000040f067825 */ /* 0x004fca00078e0206 */
[----:B------:R-:W2:Y:S01]  /*0160*/  @!P0 LDG.E.EL R0, desc[UR4][R6.64] ;  /* 0x0000000406008981 */ /* 0x000ea2000c2e1900 */
[----:B------:R-:W-:-:S03]  /*0170*/  IMAD.MOV.U32 R2, RZ, RZ, RZ ;  /* 0x000000ffff027224 */ /* 0x000fc600078e00ff */
[----:B------:R1:W3:Y:S01]  /*0180*/  @!P0 LDG.E.EL R8, desc[UR4][R6.64] ;  /* 0x0000000406088981 */ /* 0x0002e2000c2e1900 */
[----:B------:R-:W-:-:S05]  /*0190*/  IMAD.HI R2, R3, -0x4de9bd37, R2 ;  /* 0xb21642c903027827 */ /* 0x000fca00078e0202 */
[----:B------:R-:W-:Y:S02]  /*01a0*/  SHF.R.U32.HI R5, RZ, 0x1f, R2 ;  /* 0x0000001fff057819 */ /* 0x000fe40000011602 */
[----:B------:R-:W-:Y:S02]  /*01b0*/  LOP3.LUT R9, R9, 0xfffffff0, RZ, 0xc0, !PT ;  /* 0xfffffff009097812 */ /* 0x000fe400078ec0ff */
[----:B------:R-:W-:Y:S02]  /*01c0*/  LEA.HI.SX32 R2, R2, R5, 0x13 ;  /* 0x0000000502027211 */ /* 0x000fe400078f9aff */
[----:B------:R-:W5:Y:S01]  /*01d0*/  LDC.64 R4, c[0x0][0x210] ;  /* 0x00008400ff047b82 */ /* 0x000f620000000a00 */
[----:B------:R-:W-:Y:S01]  /*01e0*/  IADD3 R9, R3, -R9, RZ ;  /* 0x8000000903097210 */ /* 0x000fe20007ffe0ff */
[----:B------:R-:W-:Y:S02]  /*01f0*/  IMAD.SHL.U32 R10, R15, 0x10, RZ ;  /* 0x000000100f0a7824 */ /* 0x000fe400078e00ff */
[----:B------:R-:W-:Y:S01]  /*0200*/  IMAD.SHL.U32 R11, R2, 0x200, RZ ;  /* 0x00000200020b7824 */ /* 0x000fe200078e00ff */
[----:B------:R-:W-:-:S04]  /*0210*/  SHF.R.S32.HI R12, RZ, 0x1f, R9 ;  /* 0x0000001fff0c7819 */ /* 0x000fc80000011409 */
[--C-:B------:R-:W-:Y:S02]  /*0220*/  IADD3 R9, P1, P2, R10, R9, R11.reuse ;  /* 0x000000090a097210 */ /* 0x100fe40007a3e00b */
[----:B------:R-:W-:Y:S02]  /*0230*/  SHF.R.S32.HI R11, RZ, 0x1f, R11 ;  /* 0x0000001fff0b7819 */ /* 0x000fe4000001140b */
[----:B------:R-:W-:Y:S01]  /*0240*/  SHF.R.S32.HI R10, RZ, 0x1f, R10 ;  /* 0x0000001fff0a7819 */ /* 0x000fe2000001140a */
[----:B-1----:R-:W-:-:S03]  /*0250*/  IMAD R7, R2, -0x2e00, R3 ;  /* 0xffffd20002077824 */ /* 0x002fc600078e0203 */
[----:B------:R-:W-:Y:S02]  /*0260*/  IADD3.X R6, R10, R12, R11, P1, P2 ;  /* 0x0000000c0a067210 */ /* 0x000fe40000fe440b */
[----:B------:R-:W1:Y:S01]  /*0270*/  LDC.64 R12, c[0x0][0x230] ;  /* 0x00008c00ff0c7b82 */ /* 0x000e620000000a00 */
[C---:B------:R-:W-:Y:S01]  /*0280*/  ISETP.GE.AND P2, PT, R15.reuse, 0x2c0, PT ;  /* 0x000002c00f00780c */ /* 0x040fe20003f46270 */
[----:B------:R-:W-:Y:S01]  /*0290*/  IMAD R7, R2, 0x2c00, R7 ;  /* 0x00002c0002077824 */ /* 0x000fe200078e0207 */
[----:B------:R-:W-:-:S05]  /*02a0*/  ISETP.GT.AND P1, PT, R15, 0x2bf, !P0 ;  /* 0x000002bf0f00780c */ /* 0x000fca0004724270 */
[----:B------:R-:W1:Y:S01]  /*02b0*/  LDC.64 R10, c[0x0][0x238] ;  /* 0x00008e00ff0a7b82 */ /* 0x000e620000000a00 */
[----:B------:R-:W-:Y:S02]  /*02c0*/  ISETP.LT.AND P4, PT, R3, 0xb800, !P2 ;  /* 0x0000b8000300780c */ /* 0x000fe40005781270 */
[----:B------:R-:W-:Y:S01]  /*02d0*/  LEA R18, P3, R9, UR6, 0x2 ;  /* 0x0000000609127c11 */ /* 0x000fe2000f8610ff */
[----:B-----5:R-:W-:Y:S01]  /*02e0*/  IMAD.WIDE R22, R7, 0x4, R4 ;  /* 0x0000000407167825 */ /* 0x020fe200078e0204 */
[----:B------:R-:W-:Y:S02]  /*02f0*/  CS2R R4, SRZ ;  /* 0x0000000000047805 */ /* 0x000fe4000001ff00 */
[----:B------:R-:W-:Y:S02]  /*0300*/  LEA.HI.X R19, R9, UR7, R6, 0x2, P3 ;  /* 0x0000000709137c11 */ /* 0x000fe400098f1406 */
[----:B------:R-:W-:Y:S01]  /*0310*/  CS2R R6, SRZ ;  /* 0x0000000000067805 */ /* 0x000fe2000001ff00 */
[----:B------:R-:W-:Y:S01]  /*0320*/  HFMA2.MMA R2, -RZ, RZ, 0, 0 ;  /* 0x00000000ff027435 */ /* 0x000fe200000001ff */
[----:B------:R-:W-:Y:S01]  /*0330*/  IMAD.MOV.U32 R9, RZ, RZ, RZ ;  /* 0x000000ffff097224 */ /* 0x000fe200078e00ff */
[----:B------:R-:W5:Y:S01]  /*0340*/  @P1 LDG.E.64 R4, desc[UR4][R18.64+-0xb000] ;  /* 0xff50000412041981 */ /* 0x000f62000c1e1b00 */
[----:B----4-:R-:W-:-:S03]  /*0350*/  IMAD.WIDE R16, R15, 0x4, R16 ;  /* 0x000000040f107825 */ /* 0x010fc600078e0210 */
[----:B------:R4:W5:Y:S01]  /*0360*/  @P4 LDG.E.64 R6, desc[UR4][R22.64] ;  /* 0x0000000416064981 */ /* 0x000962000c1e1b00 */
[----:B-1----:R-:W-:-:S03]  /*0370*/  IMAD.WIDE R12, R15, 0x4, R12 ;  /* 0x000000040f0c7825 */ /* 0x002fc600078e020c */
[----:B------:R-:W5:Y:S04]  /*0380*/  @!P0 LDG.E.EL R9, desc[UR4][R16.64] ;  /* 0x0000000410098981 */ /* 0x000f68000c2e1900 */
[----:B------:R1:W5:Y:S01]  /*0390*/  @!P0 LDG.E.EL R2, desc[UR4][R16.64] ;  /* 0x0000000410028981 */ /* 0x000362000c2e1900 */
[----:B0-----:R-:W-:Y:S01]  /*03a0*/  IMAD.WIDE R20, R15, 0x4, R10 ;  /* 0x000000040f147825 */ /* 0x001fe200078e020a */
[----:B------:R-:W-:Y:S02]  /*03b0*/  CS2R R14, SRZ ;  /* 0x00000000000e7805 */ /* 0x000fe4000001ff00 */
[----:B------:R-:W-:-:S04]  /*03c0*/  CS2R R10, SRZ ;  /* 0x00000000000a7805 */ /* 0x000fc8000001ff00 */
[----:B------:R-:W5:Y:S01]  /*03d0*/  @!P0 LDG.E.EL R14, desc[UR4][R12.64] ;  /* 0x000000040c0e8981 */ /* 0x000f62000c2e1900 */
[----:B----4-:R-:W-:Y:S01]  /*03e0*/  IMAD.MOV.U32 R22, RZ, RZ, 0x3e800000 ;  /* 0x3e800000ff167424 */ /* 0x010fe200078e00ff */
[----:B-1----:R-:W0:Y:S02]  /*03f0*/  LDC.64 R16, c[0x0][0x240] ;  /* 0x00009000ff107b82 */ /* 0x002e240000000a00 */
[----:B------:R1:W4:Y:S04]  /*0400*/  @!P0 LDG.E.EL R15, desc[UR4][R12.64] ;  /* 0x000000040c0f8981 */ /* 0x000328000c2e1900 */
[----:B------:R-:W4:Y:S04]  /*0410*/  @!P0 LDG.E.EL R11, desc[UR4][R20.64] ;  /* 0x00000004140b8981 */ /* 0x000f28000c2e1900 */
[----:B------:R-:W4:Y:S01]  /*0420*/  @!P0 LDG.E.EL R10, desc[UR4][R20.64] ;  /* 0x00000004140a8981 */ /* 0x000f22000c2e1900 */
[----:B-1----:R-:W1:Y:S01]  /*0430*/  LDC.64 R12, c[0x0][0x248] ;  /* 0x00009200ff0c7b82 */ /* 0x002e620000000a00 */
[----:B0-----:R-:W-:-:S04]  /*0440*/  IMAD.WIDE R16, R3, 0x4, R16 ;  /* 0x0000000403107825 */ /* 0x001fc800078e0210 */
[----:B-1----:R-:W-:-:S04]  /*0450*/  IMAD.WIDE R12, R3, 0x4, R12 ;  /* 0x00000004030c7825 */ /* 0x002fc800078e020c */
[----:B--2---:R-:W-:-:S04]  /*0460*/  FADD R0, R0, 9.9999997473787516356e-06 ;  /* 0x3727c5ac00007421 */ /* 0x004fc80000000000 */
[----:B------:R-:W0:Y:S01]  /*0470*/  MUFU.SQRT R18, R0 ;  /* 0x0000000000127308 */ /* 0x000e220000002000 */
[----:B---3--:R-:W-:-:S07]  /*0480*/  FADD R8, R8, 9.9999997473787516356e-06 ;  /* 0x3727c5ac08087421 */ /* 0x008fce0000000000 */
[----:B------:R-:W1:Y:S01]  /*0490*/  MUFU.SQRT R19, R8 ;  /* 0x0000000800137308 */ /* 0x000e620000002000 */
[C---:B0-----:R-:W-:Y:S02]  /*04a0*/  FSETP.GT.AND P6, PT, R18.reuse, 8.50705917302346158658e+37, PT ;  /* 0x7e8000001200780b */ /* 0x041fe40003fc4000 */
[----:B------:R-:W-:Y:S02]  /*04b0*/  FSETP.GEU.AND P3, PT, R18, 1.175494350822287508e-38, PT ;  /* 0x008000001200780b */ /* 0x000fe40003f6e000 */
[----:B------:R-:W-:Y:S02]  /*04c0*/  FSEL R23, R22, 1, P6 ;  /* 0x3f80000016177808 */ /* 0x000fe40003000000 */
[----:B-1----:R-:W-:-:S07]  /*04d0*/  FSETP.GT.AND P5, PT, R19, 8.50705917302346158658e+37, PT ;  /* 0x7e8000001300780b */ /* 0x002fce0003fa4000 */
[----:B------:R-:W-:Y:S01]  /*04e0*/  @P6 FMUL R18, R18, 0.25 ;  /* 0x3e80000012126820 */ /* 0x000fe20000400000 */
[----:B------:R-:W-:-:S03]  /*04f0*/  FSETP.GEU.AND P6, PT, R19, 1.175494350822287508e-38, PT ;  /* 0x008000001300780b */ /* 0x000fc60003fce000 */
[----:B------:R-:W-:Y:S02]  /*0500*/  @!P3 FMUL R18, R18, 16777216 ;  /* 0x4b8000001212b820 */ /* 0x000fe40000400000 */
[----:B------:R-:W-:-:S08]  /*0510*/  @P5 FMUL R19, R19, 0.25 ;  /* 0x3e80000013135820 */ /* 0x000fd00000400000 */
[----:B------:R-:W-:Y:S01]  /*0520*/  @!P6 FMUL R19, R19, 16777216 ;  /* 0x4b8000001313e820 */ /* 0x000fe20000400000 */
[----:B------:R-:W0:Y:S01]  /*0530*/  MUFU.RCP R18, R18 ;  /* 0x0000001200127308 */ /* 0x000e220000001000 */
[----:B------:R-:W-:-:S07]  /*0540*/  FSEL R0, R22, 1, P5 ;  /* 0x3f80000016007808 */ /* 0x000fce0002800000 */
[----:B------:R-:W1:Y:S01]  /*0550*/  MUFU.RCP R19, R19 ;  /* 0x0000001300137308 */ /* 0x000e620000001000 */
[----:B------:R-:W-:Y:S01]  /*0560*/  @!P3 FMUL R23, R23, 16777216 ;  /* 0x4b8000001717b820 */ /* 0x000fe20000400000 */
[----:B------:R-:W-:Y:S01]  /*0570*/  @!P6 FMUL R0, R0, 16777216 ;  /* 0x4b8000000000e820 */ /* 0x000fe20000400000 */
[----:B-----5:R-:W-:Y:S02]  /*0580*/  SEL R6, R6, RZ, P4 ;  /* 0x000000ff06067207 */ /* 0x020fe40002000000 */
[----:B------:R-:W-:Y:S02]  /*0590*/  SEL R7, R7, RZ, P4 ;  /* 0x000000ff07077207 */ /* 0x000fe40002000000 */
[----:B------:R-:W-:Y:S02]  /*05a0*/  @P2 SEL R6, R4, RZ, P1 ;  /* 0x000000ff04062207 */ /* 0x000fe40000800000 */
[----:B------:R-:W-:Y:S01]  /*05b0*/  @P2 SEL R7, R5, RZ, P1 ;  /* 0x000000ff05072207 */ /* 0x000fe20000800000 */
[----:B0-----:R-:W-:-:S02]  /*05c0*/  FMUL R18, R18, R23 ;  /* 0x0000001712127220 */ /* 0x001fc40000400000 */
[----:B------:R-:W-:Y:S01]  /*05d0*/  FADD R9, R6, -R9 ;  /* 0x8000000906097221 */ /* 0x000fe20000000000 */
[----:B-1----:R-:W-:Y:S01]  /*05e0*/  FMUL R19, R19, R0 ;  /* 0x0000000013137220 */ /* 0x002fe20000400000 */
[----:B------:R-:W-:Y:S02]  /*05f0*/  FADD R2, R7, -R2 ;  /* 0x8000000207027221 */ /* 0x000fe40000000000 */
[----:B------:R-:W-:Y:S02]  /*0600*/  FMUL R18, R9, R18 ;  /* 0x0000001209127220 */ /* 0x000fe40000400000 */
[----:B------:R-:W-:Y:S01]  /*0610*/  FMUL R19, R2, R19 ;  /* 0x0000001302137220 */ /* 0x000fe20000400000 */
[----:B------:R0:W-:Y:S01]  /*0620*/  @!P0 STG.E.64 desc[UR4][R16.64], R6 ;  /* 0x0000000610008986 */ /* 0x0001e2000c101b04 */
[----:B----4-:R-:W-:Y:S02]  /*0630*/  FFMA R11, R18, R14, R11 ;  /* 0x0000000e120b7223 */ /* 0x010fe4000000000b */
[----:B------:R-:W-:-:S03]  /*0640*/  FFMA R10, R19, R15, R10 ;  /* 0x0000000f130a7223 */ /* 0x000fc6000000000a */
[C---:B------:R-:W-:Y:S02]  /*0650*/  FSETP.GEU.AND P1, PT, R11.reuse, RZ, PT ;  /* 0x000000ff0b00720b */ /* 0x040fe40003f2e000 */
[C---:B------:R-:W-:Y:S02]  /*0660*/  FSETP.GEU.AND P2, PT, R10.reuse, RZ, PT ;  /* 0x000000ff0a00720b */ /* 0x040fe40003f4e000 */
[----:B------:R-:W-:Y:S02]  /*0670*/  FSEL R2, R11, RZ, P1 ;  /* 0x000000ff0b027208 */ /* 0x000fe40000800000 */
[----:B------:R-:W-:Y:S01]  /*0680*/  FSEL R3, R10, RZ, P2 ;  /* 0x000000ff0a037208 */ /* 0x000fe20001000000 */
[----:B0-----:R-:W-:Y:S08]  /*0690*/  @P0 EXIT ;  /* 0x000000000000094d */ /* 0x001ff00003800000 */
[----:B------:R-:W-:Y:S01]  /*06a0*/  STG.E.64 desc[UR4][R12.64], R2 ;  /* 0x000000020c007986 */ /* 0x000fe2000c101b04 */
[----:B------:R-:W-:Y:S05]  /*06b0*/  EXIT ;  /* 0x000000000000794d */ /* 0x000fea0003800000 */
.L_x_0:
[----:B------:R-:W-:-:S00]  /*06c0*/  BRA `(.L_x_0) ;  /* 0xfffffffc00fc7947 */ /* 0x000fc0000383ffff */
[----:B------:R-:W-:-:S00]  /*06d0*/  NOP ;  /* 0x0000000000007918 */ /* 0x000fc00000000000 */
        /* <DEDUP_REMOVED lines=10> */
.L_x_1:


//--------------------- .nv.global.init           --------------------------
	.section	.nv.global.init,"aw",@progbits
.nv.global.init:
	.type		_$_str,@object
	.size		_$_str,(_$_str_$_2 - _$_str)
_$_str:
        /*0000*/ 	.byte	0x5f, 0x5f, 0x43, 0x55, 0x44, 0x41, 0x5f, 0x46, 0x54, 0x5a, 0x00
	.type		_$_str_$_2,@object
	.size		_$_str_$_2,(.L_1 - _$_str_$_2)
_$_str_$_2:
        /*000b*/ 	.byte	0x5f, 0x5f, 0x43, 0x55, 0x44, 0x41, 0x5f, 0x50, 0x52, 0x45, 0x43, 0x5f, 0x53, 0x51, 0x52, 0x54
        /*001b*/ 	.byte	0x00
.L_1:


//--------------------- .nv.constant0.triton_poi_fused__native_batch_norm_legit_no_training_cat_relu_40 --------------------------
	.section	.nv.constant0.triton_poi_fused__native_batch_norm_legit_no_training_cat_relu_40,"a",@progbits
	.sectionflags	@""
	.align	4
.nv.constant0.triton_poi_fused__native_batch_norm_legit_no_training_cat_relu_40:
	.zero		596
